//
// Generated by NVIDIA NVVM Compiler
//
// Compiler Build ID: CL-36424714
// Cuda compilation tools, release 13.0, V13.0.88
// Based on NVVM 20.0.0
//

.version 9.0
.target sm_100
.address_size 64

	// .globl	_Z15calc_meanshift2PfS_S_

.visible .entry _Z15calc_meanshift2PfS_S_(
	.param .u64 .ptr .align 1 _Z15calc_meanshift2PfS_S__param_0,
	.param .u64 .ptr .align 1 _Z15calc_meanshift2PfS_S__param_1,
	.param .u64 .ptr .align 1 _Z15calc_meanshift2PfS_S__param_2
)
{
	.reg .b32 	%r<5>;
	.reg .b32 	%f<5>;
	.reg .b64 	%rd<11>;

	ld.param.u64 	%rd1, [_Z15calc_meanshift2PfS_S__param_0];
	ld.param.u64 	%rd2, [_Z15calc_meanshift2PfS_S__param_1];
	ld.param.u64 	%rd3, [_Z15calc_meanshift2PfS_S__param_2];
	cvta.to.global.u64 	%rd4, %rd3;
	cvta.to.global.u64 	%rd5, %rd2;
	cvta.to.global.u64 	%rd6, %rd1;
	mov.u32 	%r1, %ntid.x;
	mov.u32 	%r2, %ctaid.x;
	mov.u32 	%r3, %tid.x;
	mad.lo.s32 	%r4, %r1, %r2, %r3;
	mul.wide.s32 	%rd7, %r4, 4;
	add.s64 	%rd8, %rd6, %rd7;
	ld.global.f32 	%f1, [%rd8];
	add.s64 	%rd9, %rd5, %rd7;
	ld.global.f32 	%f2, [%rd9];
	sub.f32 	%f3, %f1, %f2;
	mul.f32 	%f4, %f3, %f3;
	add.s64 	%rd10, %rd4, %rd7;
	st.global.f32 	[%rd10], %f4;
	ret;

}
	// .globl	_Z18calc_Kernel_MatrixiiPfS_S_
.visible .entry _Z18calc_Kernel_MatrixiiPfS_S_(
	.param .u32 _Z18calc_Kernel_MatrixiiPfS_S__param_0,
	.param .u32 _Z18calc_Kernel_MatrixiiPfS_S__param_1,
	.param .u64 .ptr .align 1 _Z18calc_Kernel_MatrixiiPfS_S__param_2,
	.param .u64 .ptr .align 1 _Z18calc_Kernel_MatrixiiPfS_S__param_3,
	.param .u64 .ptr .align 1 _Z18calc_Kernel_MatrixiiPfS_S__param_4
)
{
	.reg .pred 	%p<11>;
	.reg .b32 	%r<42>;
	.reg .b32 	%f<99>;
	.reg .b64 	%rd<40>;

	ld.param.u32 	%r18, [_Z18calc_Kernel_MatrixiiPfS_S__param_0];
	ld.param.u32 	%r19, [_Z18calc_Kernel_MatrixiiPfS_S__param_1];
	ld.param.u64 	%rd8, [_Z18calc_Kernel_MatrixiiPfS_S__param_2];
	ld.param.u64 	%rd9, [_Z18calc_Kernel_MatrixiiPfS_S__param_3];
	ld.param.u64 	%rd7, [_Z18calc_Kernel_MatrixiiPfS_S__param_4];
	cvta.to.global.u64 	%rd1, %rd8;
	cvta.to.global.u64 	%rd2, %rd9;
	mov.u32 	%r20, %ntid.y;
	mov.u32 	%r21, %ctaid.y;
	mov.u32 	%r22, %tid.y;
	mad.lo.s32 	%r1, %r20, %r21, %r22;
	mov.u32 	%r23, %ntid.x;
	mov.u32 	%r24, %ctaid.x;
	mov.u32 	%r25, %tid.x;
	mad.lo.s32 	%r2, %r23, %r24, %r25;
	setp.lt.s32 	%p1, %r19, 1;
	mov.f32 	%f97, 0f00000000;
	@%p1 bra 	$L__BB1_12;
	mul.lo.s32 	%r3, %r19, %r2;
	mul.lo.s32 	%r4, %r19, %r1;
	and.b32  	%r5, %r19, 7;
	setp.lt.u32 	%p2, %r19, 8;
	mov.f32 	%f97, 0f00000000;
	mov.b32 	%r40, 0;
	@%p2 bra 	$L__BB1_4;
	and.b32  	%r40, %r19, 2147483640;
	neg.s32 	%r38, %r40;
	add.s64 	%rd3, %rd2, 16;
	mul.wide.u32 	%rd10, %r4, 4;
	add.s64 	%rd11, %rd10, %rd1;
	add.s64 	%rd39, %rd11, 16;
	mov.f32 	%f97, 0f00000000;
	mov.u32 	%r37, %r3;
$L__BB1_3:
	.pragma "nounroll";
	mul.wide.s32 	%rd12, %r37, 4;
	add.s64 	%rd13, %rd3, %rd12;
	ld.global.f32 	%f19, [%rd13+-16];
	ld.global.f32 	%f20, [%rd39+-16];
	sub.f32 	%f21, %f19, %f20;
	fma.rn.f32 	%f22, %f21, %f21, %f97;
	ld.global.f32 	%f23, [%rd13+-12];
	ld.global.f32 	%f24, [%rd39+-12];
	sub.f32 	%f25, %f23, %f24;
	fma.rn.f32 	%f26, %f25, %f25, %f22;
	ld.global.f32 	%f27, [%rd13+-8];
	ld.global.f32 	%f28, [%rd39+-8];
	sub.f32 	%f29, %f27, %f28;
	fma.rn.f32 	%f30, %f29, %f29, %f26;
	ld.global.f32 	%f31, [%rd13+-4];
	ld.global.f32 	%f32, [%rd39+-4];
	sub.f32 	%f33, %f31, %f32;
	fma.rn.f32 	%f34, %f33, %f33, %f30;
	ld.global.f32 	%f35, [%rd13];
	ld.global.f32 	%f36, [%rd39];
	sub.f32 	%f37, %f35, %f36;
	fma.rn.f32 	%f38, %f37, %f37, %f34;
	ld.global.f32 	%f39, [%rd13+4];
	ld.global.f32 	%f40, [%rd39+4];
	sub.f32 	%f41, %f39, %f40;
	fma.rn.f32 	%f42, %f41, %f41, %f38;
	ld.global.f32 	%f43, [%rd13+8];
	ld.global.f32 	%f44, [%rd39+8];
	sub.f32 	%f45, %f43, %f44;
	fma.rn.f32 	%f46, %f45, %f45, %f42;
	ld.global.f32 	%f47, [%rd13+12];
	ld.global.f32 	%f48, [%rd39+12];
	sub.f32 	%f49, %f47, %f48;
	fma.rn.f32 	%f97, %f49, %f49, %f46;
	add.s32 	%r38, %r38, 8;
	add.s32 	%r37, %r37, 8;
	add.s64 	%rd39, %rd39, 32;
	setp.ne.s32 	%p3, %r38, 0;
	@%p3 bra 	$L__BB1_3;
$L__BB1_4:
	setp.eq.s32 	%p4, %r5, 0;
	@%p4 bra 	$L__BB1_12;
	and.b32  	%r13, %r19, 3;
	setp.lt.u32 	%p5, %r5, 4;
	@%p5 bra 	$L__BB1_7;
	add.s32 	%r27, %r40, %r3;
	mul.wide.s32 	%rd14, %r27, 4;
	add.s64 	%rd15, %rd2, %rd14;
	ld.global.f32 	%f51, [%rd15];
	add.s32 	%r28, %r40, %r4;
	mul.wide.u32 	%rd16, %r28, 4;
	add.s64 	%rd17, %rd1, %rd16;
	ld.global.f32 	%f52, [%rd17];
	sub.f32 	%f53, %f51, %f52;
	fma.rn.f32 	%f54, %f53, %f53, %f97;
	ld.global.f32 	%f55, [%rd15+4];
	cvt.u64.u32 	%rd18, %r4;
	cvt.u64.u32 	%rd19, %r40;
	add.s64 	%rd20, %rd19, %rd18;
	shl.b64 	%rd21, %rd20, 2;
	add.s64 	%rd22, %rd1, %rd21;
	ld.global.f32 	%f56, [%rd22+4];
	sub.f32 	%f57, %f55, %f56;
	fma.rn.f32 	%f58, %f57, %f57, %f54;
	ld.global.f32 	%f59, [%rd15+8];
	ld.global.f32 	%f60, [%rd22+8];
	sub.f32 	%f61, %f59, %f60;
	fma.rn.f32 	%f62, %f61, %f61, %f58;
	ld.global.f32 	%f63, [%rd15+12];
	ld.global.f32 	%f64, [%rd22+12];
	sub.f32 	%f65, %f63, %f64;
	fma.rn.f32 	%f97, %f65, %f65, %f62;
	add.s32 	%r40, %r40, 4;
$L__BB1_7:
	setp.eq.s32 	%p6, %r13, 0;
	@%p6 bra 	$L__BB1_12;
	setp.eq.s32 	%p7, %r13, 1;
	@%p7 bra 	$L__BB1_10;
	add.s32 	%r29, %r40, %r3;
	mul.wide.s32 	%rd23, %r29, 4;
	add.s64 	%rd24, %rd2, %rd23;
	ld.global.f32 	%f67, [%rd24];
	add.s32 	%r30, %r40, %r4;
	mul.wide.u32 	%rd25, %r30, 4;
	add.s64 	%rd26, %rd1, %rd25;
	ld.global.f32 	%f68, [%rd26];
	sub.f32 	%f69, %f67, %f68;
	fma.rn.f32 	%f70, %f69, %f69, %f97;
	ld.global.f32 	%f71, [%rd24+4];
	cvt.u64.u32 	%rd27, %r4;
	cvt.u64.u32 	%rd28, %r40;
	add.s64 	%rd29, %rd28, %rd27;
	shl.b64 	%rd30, %rd29, 2;
	add.s64 	%rd31, %rd1, %rd30;
	ld.global.f32 	%f72, [%rd31+4];
	sub.f32 	%f73, %f71, %f72;
	fma.rn.f32 	%f97, %f73, %f73, %f70;
	add.s32 	%r40, %r40, 2;
$L__BB1_10:
	and.b32  	%r31, %r19, 1;
	setp.eq.b32 	%p8, %r31, 1;
	not.pred 	%p9, %p8;
	@%p9 bra 	$L__BB1_12;
	add.s32 	%r32, %r40, %r3;
	mul.wide.s32 	%rd32, %r32, 4;
	add.s64 	%rd33, %rd2, %rd32;
	ld.global.f32 	%f74, [%rd33];
	add.s32 	%r33, %r40, %r4;
	mul.wide.u32 	%rd34, %r33, 4;
	add.s64 	%rd35, %rd1, %rd34;
	ld.global.f32 	%f75, [%rd35];
	sub.f32 	%f76, %f74, %f75;
	fma.rn.f32 	%f97, %f76, %f76, %f97;
$L__BB1_12:
	setp.gt.f32 	%p10, %f97, 0f3F800000;
	mov.f32 	%f98, 0f00000000;
	@%p10 bra 	$L__BB1_14;
	mul.f32 	%f78, %f97, 0fBF000000;
	fma.rn.f32 	%f79, %f78, 0f3BBB989D, 0f3F000000;
	cvt.sat.f32.f32 	%f80, %f79;
	mov.f32 	%f81, 0f4B400001;
	mov.f32 	%f82, 0f437C0000;
	fma.rm.f32 	%f83, %f80, %f82, %f81;
	add.f32 	%f84, %f83, 0fCB40007F;
	neg.f32 	%f85, %f84;
	fma.rn.f32 	%f86, %f78, 0f3FB8AA3B, %f85;
	fma.rn.f32 	%f87, %f78, 0f32A57060, %f86;
	mov.b32 	%r34, %f83;
	shl.b32 	%r35, %r34, 23;
	mov.b32 	%f88, %r35;
	ex2.approx.ftz.f32 	%f89, %f87;
	mul.f32 	%f98, %f89, %f88;
$L__BB1_14:
	cvta.to.global.u64 	%rd36, %rd7;
	mad.lo.s32 	%r36, %r2, %r18, %r1;
	mul.wide.s32 	%rd37, %r36, 4;
	add.s64 	%rd38, %rd36, %rd37;
	st.global.f32 	[%rd38], %f98;
	ret;

}


// ===== COMPILED SASS (sm_100) =====

	.target	sm_100

	.elftype	@"ET_EXEC"


//--------------------- .note.nv.tkinfo           --------------------------
	.section	.note.nv.tkinfo,"",@"SHT_NOTE"
	.sectionflags	@"SHF_NOTE_NV_TKINFO"
	.tkinfo
        /*0018*/ 	.word	0x00000002
        /*0030*/ 	.string	""
        /*0030*/ 	.string	"ptxas"
        /*0030*/ 	.string	"Cuda compilation tools, release 13.0, V13.0.88"
        /*0030*/ 	.string	"Build cuda_13.0.r13.0/compiler.36424714_0"
        /*0030*/ 	.string	"-arch sm_100 -m 64 "



//--------------------- .note.nv.cuinfo           --------------------------
	.section	.note.nv.cuinfo,"",@"SHT_NOTE"
	.sectionflags	@"SHF_NOTE_NV_CUINFO"
        /*0018*/ 	.short	0x0002
        /*001a*/ 	.short	0x0064
        /*001c*/ 	.short	0x0082
	.zero		2


//--------------------- .nv.info                  --------------------------
	.section	.nv.info,"",@"SHT_CUDA_INFO"
	.align	4


	//----- nvinfo : EIATTR_REGCOUNT
	.align		4
        /*0000*/ 	.byte	0x04, 0x2f
        /*0002*/ 	.short	(.L_1 - .L_0)
	.align		4
.L_0:
        /*0004*/ 	.word	index@(_Z15calc_meanshift2PfS_S_)
        /*0008*/ 	.word	0x0000000c


	//----- nvinfo : EIATTR_FRAME_SIZE
	.align		4
.L_1:
        /*000c*/ 	.byte	0x04, 0x11
        /*000e*/ 	.short	(.L_3 - .L_2)
	.align		4
.L_2:
        /*0010*/ 	.word	index@(_Z15calc_meanshift2PfS_S_)
        /*0014*/ 	.word	0x00000000


	//----- nvinfo : EIATTR_REGCOUNT
	.align		4
.L_3:
        /*0018*/ 	.byte	0x04, 0x2f
        /*001a*/ 	.short	(.L_5 - .L_4)
	.align		4
.L_4:
        /*001c*/ 	.word	index@(_Z18calc_Kernel_MatrixiiPfS_S_)
        /*0020*/ 	.word	0x0000001d


	//----- nvinfo : EIATTR_FRAME_SIZE
	.align		4
.L_5:
        /*0024*/ 	.byte	0x04, 0x11
        /*0026*/ 	.short	(.L_7 - .L_6)
	.align		4
.L_6:
        /*0028*/ 	.word	index@(_Z18calc_Kernel_MatrixiiPfS_S_)
        /*002c*/ 	.word	0x00000000


	//----- nvinfo : EIATTR_MIN_STACK_SIZE
	.align		4
.L_7:
        /*0030*/ 	.byte	0x04, 0x12
        /*0032*/ 	.short	(.L_9 - .L_8)
	.align		4
.L_8:
        /*0034*/ 	.word	index@(_Z18calc_Kernel_MatrixiiPfS_S_)
        /*0038*/ 	.word	0x00000000


	//----- nvinfo : EIATTR_MIN_STACK_SIZE
	.align		4
.L_9:
        /*003c*/ 	.byte	0x04, 0x12
        /*003e*/ 	.short	(.L_11 - .L_10)
	.align		4
.L_10:
        /*0040*/ 	.word	index@(_Z15calc_meanshift2PfS_S_)
        /*0044*/ 	.word	0x00000000
.L_11:


//--------------------- .nv.compat                --------------------------
	.section	.nv.compat,"",@"SHT_CUDA_COMPAT_INFO"
	.align	4
        /*0000*/ 	.byte	0x02, 0x09, 0x00, 0x00, 0x02, 0x02, 0x01, 0x00, 0x02, 0x05, 0x05, 0x00, 0x03, 0x07, 0x01, 0x01
        /*0010*/ 	.byte	0x02, 0x03, 0x00, 0x00, 0x02, 0x06, 0x01, 0x00, 0x04, 0x0b, 0x08, 0x00, 0x01, 0x00, 0x00, 0x00
        /*0020*/ 	.byte	0x00, 0x00, 0x00, 0x00


//--------------------- .nv.info._Z18calc_Kernel_MatrixiiPfS_S_ --------------------------
	.section	.nv.info._Z18calc_Kernel_MatrixiiPfS_S_,"",@"SHT_CUDA_INFO"
	.sectionflags	@""
	.align	4


	//----- nvinfo : EIATTR_CUDA_API_VERSION
	.align		4
        /*0000*/ 	.byte	0x04, 0x37
        /*0002*/ 	.short	(.L_13 - .L_12)
.L_12:
        /*0004*/ 	.word	0x00000082


	//----- nvinfo : EIATTR_KPARAM_INFO
	.align		4
.L_13:
        /*0008*/ 	.byte	0x04, 0x17
        /*000a*/ 	.short	(.L_15 - .L_14)
.L_14:
        /*000c*/ 	.word	0x00000000
        /*0010*/ 	.short	0x0004
        /*0012*/ 	.short	0x0018
        /*0014*/ 	.byte	0x00, 0xf5, 0x21, 0x00


	//----- nvinfo : EIATTR_KPARAM_INFO
	.align		4
.L_15:
        /*0018*/ 	.byte	0x04, 0x17
        /*001a*/ 	.short	(.L_17 - .L_16)
.L_16:
        /*001c*/ 	.word	0x00000000
        /*0020*/ 	.short	0x0003
        /*0022*/ 	.short	0x0010
        /*0024*/ 	.byte	0x00, 0xf5, 0x21, 0x00


	//----- nvinfo : EIATTR_KPARAM_INFO
	.align		4
.L_17:
        /*0028*/ 	.byte	0x04, 0x17
        /*002a*/ 	.short	(.L_19 - .L_18)
.L_18:
        /*002c*/ 	.word	0x00000000
        /*0030*/ 	.short	0x0002
        /*0032*/ 	.short	0x0008
        /*0034*/ 	.byte	0x00, 0xf5, 0x21, 0x00


	//----- nvinfo : EIATTR_KPARAM_INFO
	.align		4
.L_19:
        /*0038*/ 	.byte	0x04, 0x17
        /*003a*/ 	.short	(.L_21 - .L_20)
.L_20:
        /*003c*/ 	.word	0x00000000
        /*0040*/ 	.short	0x0001
        /*0042*/ 	.short	0x0004
        /*0044*/ 	.byte	0x00, 0xf0, 0x11, 0x00


	//----- nvinfo : EIATTR_KPARAM_INFO
	.align		4
.L_21:
        /*0048*/ 	.byte	0x04, 0x17
        /*004a*/ 	.short	(.L_23 - .L_22)
.L_22:
        /*004c*/ 	.word	0x00000000
        /*0050*/ 	.short	0x0000
        /*0052*/ 	.short	0x0000
        /*0054*/ 	.byte	0x00, 0xf0, 0x11, 0x00


	//----- nvinfo : EIATTR_SPARSE_MMA_MASK
	.align		4
.L_23:
        /*0058*/ 	.byte	0x03, 0x50
        /*005a*/ 	.short	0x0000


	//----- nvinfo : EIATTR_MAXREG_COUNT
	.align		4
        /*005c*/ 	.byte	0x03, 0x1b
        /*005e*/ 	.short	0x00ff


	//----- nvinfo : EIATTR_MERCURY_ISA_VERSION
	.align		4
        /*0060*/ 	.byte	0x03, 0x5f
        /*0062*/ 	.short	0x0101


	//----- nvinfo : EIATTR_VRC_CTA_INIT_COUNT
	.align		4
        /*0064*/ 	.byte	0x02, 0x4a
	.zero		1
	.zero		1


	//----- nvinfo : EIATTR_EXIT_INSTR_OFFSETS
	.align		4
        /*0068*/ 	.byte	0x04, 0x1c
        /*006a*/ 	.short	(.L_25 - .L_24)


	//   ....[0]....
.L_24:
        /*006c*/ 	.word	0x00000a40


	//----- nvinfo : EIATTR_CRS_STACK_SIZE
	.align		4
.L_25:
        /*0070*/ 	.byte	0x04, 0x1e
        /*0072*/ 	.short	(.L_27 - .L_26)
.L_26:
        /*0074*/ 	.word	0x00000000


	//----- nvinfo : EIATTR_CBANK_PARAM_SIZE
	.align		4
.L_27:
        /*0078*/ 	.byte	0x03, 0x19
        /*007a*/ 	.short	0x0020


	//----- nvinfo : EIATTR_PARAM_CBANK
	.align		4
        /*007c*/ 	.byte	0x04, 0x0a
        /*007e*/ 	.short	(.L_29 - .L_28)
	.align		4
.L_28:
        /*0080*/ 	.word	index@(.nv.constant0._Z18calc_Kernel_MatrixiiPfS_S_)
        /*0084*/ 	.short	0x0380
        /*0086*/ 	.short	0x0020


	//----- nvinfo : EIATTR_SW_WAR
	.align		4
.L_29:
        /*0088*/ 	.byte	0x04, 0x36
        /*008a*/ 	.short	(.L_31 - .L_30)
.L_30:
        /*008c*/ 	.word	0x00000008
.L_31:


//--------------------- .nv.info._Z15calc_meanshift2PfS_S_ --------------------------
	.section	.nv.info._Z15calc_meanshift2PfS_S_,"",@"SHT_CUDA_INFO"
	.sectionflags	@""
	.align	4


	//----- nvinfo : EIATTR_CUDA_API_VERSION
	.align		4
        /*0000*/ 	.byte	0x04, 0x37
        /*0002*/ 	.short	(.L_33 - .L_32)
.L_32:
        /*0004*/ 	.word	0x00000082


	//----- nvinfo : EIATTR_KPARAM_INFO
	.align		4
.L_33:
        /*0008*/ 	.byte	0x04, 0x17
        /*000a*/ 	.short	(.L_35 - .L_34)
.L_34:
        /*000c*/ 	.word	0x00000000
        /*0010*/ 	.short	0x0002
        /*0012*/ 	.short	0x0010
        /*0014*/ 	.byte	0x00, 0xf5, 0x21, 0x00


	//----- nvinfo : EIATTR_KPARAM_INFO
	.align		4
.L_35:
        /*0018*/ 	.byte	0x04, 0x17
        /*001a*/ 	.short	(.L_37 - .L_36)
.L_36:
        /*001c*/ 	.word	0x00000000
        /*0020*/ 	.short	0x0001
        /*0022*/ 	.short	0x0008
        /*0024*/ 	.byte	0x00, 0xf5, 0x21, 0x00


	//----- nvinfo : EIATTR_KPARAM_INFO
	.align		4
.L_37:
        /*0028*/ 	.byte	0x04, 0x17
        /*002a*/ 	.short	(.L_39 - .L_38)
.L_38:
        /*002c*/ 	.word	0x00000000
        /*0030*/ 	.short	0x0000
        /*0032*/ 	.short	0x0000
        /*0034*/ 	.byte	0x00, 0xf5, 0x21, 0x00


	//----- nvinfo : EIATTR_SPARSE_MMA_MASK
	.align		4
.L_39:
        /*0038*/ 	.byte	0x03, 0x50
        /*003a*/ 	.short	0x0000


	//----- nvinfo : EIATTR_MAXREG_COUNT
	.align		4
        /*003c*/ 	.byte	0x03, 0x1b
        /*003e*/ 	.short	0x00ff


	//----- nvinfo : EIATTR_MERCURY_ISA_VERSION
	.align		4
        /*0040*/ 	.byte	0x03, 0x5f
        /*0042*/ 	.short	0x0101


	//----- nvinfo : EIATTR_VRC_CTA_INIT_COUNT
	.align		4
        /*0044*/ 	.byte	0x02, 0x4a
	.zero		1
	.zero		1


	//----- nvinfo : EIATTR_EXIT_INSTR_OFFSETS
	.align		4
        /*0048*/ 	.byte	0x04, 0x1c
        /*004a*/ 	.short	(.L_41 - .L_40)


	//   ....[0]....
.L_40:
        /*004c*/ 	.word	0x00000110


	//----- nvinfo : EIATTR_CBANK_PARAM_SIZE
	.align		4
.L_41:
        /*0050*/ 	.byte	0x03, 0x19
        /*0052*/ 	.short	0x0018


	//----- nvinfo : EIATTR_PARAM_CBANK
	.align		4
        /*0054*/ 	.byte	0x04, 0x0a
        /*0056*/ 	.short	(.L_43 - .L_42)
	.align		4
.L_42:
        /*0058*/ 	.word	index@(.nv.constant0._Z15calc_meanshift2PfS_S_)
        /*005c*/ 	.short	0x0380
        /*005e*/ 	.short	0x0018


	//----- nvinfo : EIATTR_SW_WAR
	.align		4
.L_43:
        /*0060*/ 	.byte	0x04, 0x36
        /*0062*/ 	.short	(.L_45 - .L_44)
.L_44:
        /*0064*/ 	.word	0x00000008
.L_45:


//--------------------- .nv.callgraph             --------------------------
	.section	.nv.callgraph,"",@"SHT_CUDA_CALLGRAPH"
	.align	4
	.sectionentsize	8
	.align		4
        /*0000*/ 	.word	0x00000000
	.align		4
        /*0004*/ 	.word	0xffffffff
	.align		4
        /*0008*/ 	.word	0x00000000
	.align		4
        /*000c*/ 	.word	0xfffffffe
	.align		4
        /*0010*/ 	.word	0x00000000
	.align		4
        /*0014*/ 	.word	0xfffffffd
	.align		4
        /*0018*/ 	.word	0x00000000
	.align		4
        /*001c*/ 	.word	0xfffffffc


//--------------------- .text._Z18calc_Kernel_MatrixiiPfS_S_ --------------------------
	.section	.text._Z18calc_Kernel_MatrixiiPfS_S_,"ax",@progbits
	.align	128
        .global         _Z18calc_Kernel_MatrixiiPfS_S_
        .type           _Z18calc_Kernel_MatrixiiPfS_S_,@function
        .size           _Z18calc_Kernel_MatrixiiPfS_S_,(.L_x_9 - _Z18calc_Kernel_MatrixiiPfS_S_)
        .other          _Z18calc_Kernel_MatrixiiPfS_S_,@"STO_CUDA_ENTRY STV_DEFAULT"
_Z18calc_Kernel_MatrixiiPfS_S_:
.text._Z18calc_Kernel_MatrixiiPfS_S_:
[----:B------:R-:W-:Y:S01]  /*0000*/  LDC R1, c[0x0][0x37c] ;  /* 0x0000df00ff017b82 */ /* 0x000fe20000000800 */
[----:B------:R-:W0:Y:S01]  /*0010*/  S2R R0, SR_CTAID.Y ;  /* 0x0000000000007919 */ /* 0x000e220000002600 */
[----:B------:R-:W1:Y:S01]  /*0020*/  LDCU UR7, c[0x0][0x384] ;  /* 0x00007080ff0777ac */ /* 0x000e620008000800 */
[----:B------:R-:W-:Y:S01]  /*0030*/  HFMA2 R9, -RZ, RZ, 0, 0 ;  /* 0x00000000ff097431 */ /* 0x000fe200000001ff */
[----:B------:R-:W0:Y:S01]  /*0040*/  S2R R3, SR_TID.Y ;  /* 0x0000000000037919 */ /* 0x000e220000002200 */
[----:B------:R-:W0:Y:S01]  /*0050*/  LDCU UR4, c[0x0][0x364] ;  /* 0x00006c80ff0477ac */ /* 0x000e220008000800 */
[----:B------:R-:W2:Y:S01]  /*0060*/  S2R R7, SR_CTAID.X ;  /* 0x0000000000077919 */ /* 0x000ea20000002500 */
[----:B------:R-:W2:Y:S01]  /*0070*/  LDCU UR5, c[0x0][0x360] ;  /* 0x00006c00ff0577ac */ /* 0x000ea20008000800 */
[----:B------:R-:W2:Y:S01]  /*0080*/  S2R R2, SR_TID.X ;  /* 0x0000000000027919 */ /* 0x000ea20000002100 */
[----:B------:R-:W3:Y:S01]  /*0090*/  LDCU.64 UR12, c[0x0][0x358] ;  /* 0x00006b00ff0c77ac */ /* 0x000ee20008000a00 */
[----:B-1----:R-:W-:Y:S01]  /*00a0*/  UISETP.GE.AND UP0, UPT, UR7, 0x1, UPT ;  /* 0x000000010700788c */ /* 0x002fe2000bf06270 */
[----:B0-----:R-:W-:-:S02]  /*00b0*/  IMAD R0, R0, UR4, R3 ;  /* 0x0000000400007c24 */ /* 0x001fc4000f8e0203 */
[----:B--2---:R-:W-:-:S06]  /*00c0*/  IMAD R7, R7, UR5, R2 ;  /* 0x0000000507077c24 */ /* 0x004fcc000f8e0202 */
[----:B---3--:R-:W-:Y:S05]  /*00d0*/  BRA.U !UP0, `(.L_x_0) ;  /* 0x0000000908047547 */ /* 0x008fea000b800000 */
[----:B------:R-:W-:Y:S02]  /*00e0*/  UISETP.GE.U32.AND UP1, UPT, UR7, 0x8, UPT ;  /* 0x000000080700788c */ /* 0x000fe4000bf26070 */
[----:B------:R-:W-:Y:S01]  /*00f0*/  IMAD R8, R7, UR7, RZ ;  /* 0x0000000707087c24 */ /* 0x000fe2000f8e02ff */
[----:B------:R-:W-:Y:S02]  /*0100*/  ULOP3.LUT UR10, UR7, 0x7, URZ, 0xc0, !UPT ;  /* 0x00000007070a7892 */ /* 0x000fe4000f8ec0ff */
[----:B------:R-:W-:Y:S01]  /*0110*/  IMAD R6, R0, UR7, RZ ;  /* 0x0000000700067c24 */ /* 0x000fe2000f8e02ff */
[----:B------:R-:W-:Y:S01]  /*0120*/  MOV R9, RZ ;  /* 0x000000ff00097202 */ /* 0x000fe20000000f00 */
[----:B------:R-:W-:Y:S01]  /*0130*/  UMOV UR4, URZ ;  /* 0x000000ff00047c82 */ /* 0x000fe20008000000 */
[----:B------:R-:W-:Y:S01]  /*0140*/  UISETP.NE.AND UP0, UPT, UR10, URZ, UPT ;  /* 0x000000ff0a00728c */ /* 0x000fe2000bf05270 */
[----:B------:R-:W-:Y:S10]  /*0150*/  BRA.U !UP1, `(.L_x_1) ;  /* 0x0000000109d07547 */ /* 0x000ff4000b800000 */
[----:B------:R-:W0:Y:S01]  /*0160*/  LDC.64 R2, c[0x0][0x388] ;  /* 0x0000e200ff027b82 */ /* 0x000e220000000a00 */
[----:B------:R-:W1:Y:S01]  /*0170*/  LDCU.64 UR8, c[0x0][0x390] ;  /* 0x00007200ff0877ac */ /* 0x000e620008000a00 */
[----:B------:R-:W-:Y:S02]  /*0180*/  MOV R9, RZ ;  /* 0x000000ff00097202 */ /* 0x000fe40000000f00 */
[----:B------:R-:W-:Y:S01]  /*0190*/  MOV R10, R8 ;  /* 0x00000008000a7202 */ /* 0x000fe20000000f00 */
[----:B------:R-:W-:Y:S02]  /*01a0*/  ULOP3.LUT UR4, UR7, 0x7ffffff8, URZ, 0xc0, !UPT ;  /* 0x7ffffff807047892 */ /* 0x000fe4000f8ec0ff */
[----:B-1----:R-:W-:Y:S02]  /*01b0*/  UIADD3 UR5, UP1, UPT, UR8, 0x10, URZ ;  /* 0x0000001008057890 */ /* 0x002fe4000ff3e0ff */
[----:B------:R-:W-:Y:S02]  /*01c0*/  UIADD3 UR8, UPT, UPT, -UR4, URZ, URZ ;  /* 0x000000ff04087290 */ /* 0x000fe4000fffe1ff */
[----:B------:R-:W-:Y:S01]  /*01d0*/  UIADD3.X UR6, UPT, UPT, URZ, UR9, URZ, UP1, !UPT ;  /* 0x00000009ff067290 */ /* 0x000fe20008ffe4ff */
[----:B0-----:R-:W-:-:S03]  /*01e0*/  IMAD.WIDE.U32 R2, R6, 0x4, R2 ;  /* 0x0000000406027825 */ /* 0x001fc600078e0002 */
[----:B------:R-:W-:-:S04]  /*01f0*/  IADD3 R2, P0, PT, R2, 0x10, RZ ;  /* 0x0000001002027810 */ /* 0x000fc80007f1e0ff */
[----:B------:R-:W-:-:S09]  /*0200*/  IADD3.X R3, PT, PT, RZ, R3, RZ, P0, !PT ;  /* 0x00000003ff037210 */ /* 0x000fd200007fe4ff */
.L_x_2:
[----:B------:R-:W-:Y:S01]  /*0210*/  MOV R4, UR5 ;  /* 0x0000000500047c02 */ /* 0x000fe20008000f00 */
[----:B------:R-:W2:Y:S01]  /*0220*/  LDG.E R24, desc[UR12][R2.64+-0x10] ;  /* 0xfffff00c02187981 */ /* 0x000ea2000c1e1900 */
[----:B------:R-:W-:-:S03]  /*0230*/  MOV R5, UR6 ;  /* 0x0000000600057c02 */ /* 0x000fc60008000f00 */
[----:B------:R-:W3:Y:S01]  /*0240*/  LDG.E R26, desc[UR12][R2.64+-0xc] ;  /* 0xfffff40c021a7981 */ /* 0x000ee2000c1e1900 */
[----:B------:R-:W-:-:S03]  /*0250*/  IMAD.WIDE R4, R10, 0x4, R4 ;  /* 0x000000040a047825 */ /* 0x000fc600078e0204 */
[----:B------:R-:W4:Y:S04]  /*0260*/  LDG.E R20, desc[UR12][R2.64+-0x8] ;  /* 0xfffff80c02147981 */ /* 0x000f28000c1e1900 */
[----:B------:R-:W2:Y:S04]  /*0270*/  LDG.E R23, desc[UR12][R4.64+-0x10] ;  /* 0xfffff00c04177981 */ /* 0x000ea8000c1e1900 */
[----:B------:R-:W3:Y:S04]  /*0280*/  LDG.E R25, desc[UR12][R4.64+-0xc] ;  /* 0xfffff40c04197981 */ /* 0x000ee8000c1e1900 */
[----:B------:R-:W4:Y:S04]  /*0290*/  LDG.E R19, desc[UR12][R4.64+-0x8] ;  /* 0xfffff80c04137981 */ /* 0x000f28000c1e1900 */
[----:B------:R-:W5:Y:S04]  /*02a0*/  LDG.E R17, desc[UR12][R2.64+-0x4] ;  /* 0xfffffc0c02117981 */ /* 0x000f68000c1e1900 */
        /* <DEDUP_REMOVED lines=8> */
[----:B------:R0:W5:Y:S01]  /*0330*/  LDG.E R21, desc[UR12][R2.64+0xc] ;  /* 0x00000c0c02157981 */ /* 0x000162000c1e1900 */
[----:B------:R-:W-:-:S04]  /*0340*/  UIADD3 UR8, UPT, UPT, UR8, 0x8, URZ ;  /* 0x0000000808087890 */ /* 0x000fc8000fffe0ff */
[----:B------:R-:W-:Y:S01]  /*0350*/  UISETP.NE.AND UP1, UPT, UR8, URZ, UPT ;  /* 0x000000ff0800728c */ /* 0x000fe2000bf25270 */
[----:B------:R-:W-:Y:S02]  /*0360*/  IADD3 R10, PT, PT, R10, 0x8, RZ ;  /* 0x000000080a0a7810 */ /* 0x000fe40007ffe0ff */
[----:B0-----:R-:W-:-:S04]  /*0370*/  IADD3 R2, P0, PT, R2, 0x20, RZ ;  /* 0x0000002002027810 */ /* 0x001fc80007f1e0ff */
[----:B------:R-:W-:Y:S01]  /*0380*/  IADD3.X R3, PT, PT, RZ, R3, RZ, P0, !PT ;  /* 0x00000003ff037210 */ /* 0x000fe200007fe4ff */
[----:B--2---:R-:W-:-:S04]  /*0390*/  FADD R24, R23, -R24 ;  /* 0x8000001817187221 */ /* 0x004fc80000000000 */
[----:B------:R-:W-:Y:S01]  /*03a0*/  FFMA R9, R24, R24, R9 ;  /* 0x0000001818097223 */ /* 0x000fe20000000009 */
[----:B---3--:R-:W-:Y:S01]  /*03b0*/  FADD R26, R25, -R26 ;  /* 0x8000001a191a7221 */ /* 0x008fe20000000000 */
[----:B----4-:R-:W-:-:S03]  /*03c0*/  FADD R20, R19, -R20 ;  /* 0x8000001413147221 */ /* 0x010fc60000000000 */
[----:B------:R-:W-:-:S04]  /*03d0*/  FFMA R9, R26, R26, R9 ;  /* 0x0000001a1a097223 */ /* 0x000fc80000000009 */
[----:B------:R-:W-:Y:S01]  /*03e0*/  FFMA R9, R20, R20, R9 ;  /* 0x0000001414097223 */ /* 0x000fe20000000009 */
[----:B-----5:R-:W-:-:S04]  /*03f0*/  FADD R18, R18, -R17 ;  /* 0x8000001112127221 */ /* 0x020fc80000000000 */
[----:B------:R-:W-:Y:S01]  /*0400*/  FFMA R9, R18, R18, R9 ;  /* 0x0000001212097223 */ /* 0x000fe20000000009 */
[----:B------:R-:W-:-:S04]  /*0410*/  FADD R16, R16, -R15 ;  /* 0x8000000f10107221 */ /* 0x000fc80000000000 */
[----:B------:R-:W-:Y:S01]  /*0420*/  FFMA R9, R16, R16, R9 ;  /* 0x0000001010097223 */ /* 0x000fe20000000009 */
[----:B------:R-:W-:-:S04]  /*0430*/  FADD R14, R14, -R13 ;  /* 0x8000000d0e0e7221 */ /* 0x000fc80000000000 */
[----:B------:R-:W-:Y:S01]  /*0440*/  FFMA R9, R14, R14, R9 ;  /* 0x0000000e0e097223 */ /* 0x000fe20000000009 */
[----:B------:R-:W-:-:S04]  /*0450*/  FADD R12, R12, -R11 ;  /* 0x8000000b0c0c7221 */ /* 0x000fc80000000000 */
[----:B------:R-:W-:Y:S01]  /*0460*/  FFMA R9, R12, R12, R9 ;  /* 0x0000000c0c097223 */ /* 0x000fe20000000009 */
[----:B------:R-:W-:-:S04]  /*0470*/  FADD R22, R22, -R21 ;  /* 0x8000001516167221 */ /* 0x000fc80000000000 */
[----:B------:R-:W-:Y:S01]  /*0480*/  FFMA R9, R22, R22, R9 ;  /* 0x0000001616097223 */ /* 0x000fe20000000009 */
[----:B------:R-:W-:Y:S06]  /*0490*/  BRA.U UP1, `(.L_x_2) ;  /* 0xfffffffd015c7547 */ /* 0x000fec000b83ffff */
.L_x_1:
[----:B------:R-:W-:Y:S05]  /*04a0*/  BRA.U !UP0, `(.L_x_0) ;  /* 0x0000000508107547 */ /* 0x000fea000b800000 */
[----:B------:R-:W-:Y:S02]  /*04b0*/  UISETP.GE.U32.AND UP0, UPT, UR10, 0x4, UPT ;  /* 0x000000040a00788c */ /* 0x000fe4000bf06070 */
[----:B------:R-:W-:-:S04]  /*04c0*/  ULOP3.LUT UR6, UR7, 0x3, URZ, 0xc0, !UPT ;  /* 0x0000000307067892 */ /* 0x000fc8000f8ec0ff */
[----:B------:R-:W-:-:S03]  /*04d0*/  UISETP.NE.AND UP1, UPT, UR6, URZ, UPT ;  /* 0x000000ff0600728c */ /* 0x000fc6000bf25270 */
[----:B------:R-:W-:Y:S08]  /*04e0*/  BRA.U !UP0, `(.L_x_3) ;  /* 0x0000000108707547 */ /* 0x000ff0000b800000 */
[----:B------:R-:W0:Y:S01]  /*04f0*/  LDC.64 R10, c[0x0][0x388] ;  /* 0x0000e200ff0a7b82 */ /* 0x000e220000000a00 */
[----:B------:R-:W1:Y:S01]  /*0500*/  LDCU.64 UR8, c[0x0][0x388] ;  /* 0x00007100ff0877ac */ /* 0x000e620008000a00 */
[C---:B------:R-:W-:Y:S02]  /*0510*/  IADD3 R13, PT, PT, R6.reuse, UR4, RZ ;  /* 0x00000004060d7c10 */ /* 0x040fe4000fffe0ff */
[----:B------:R-:W-:Y:S02]  /*0520*/  IADD3 R12, P0, PT, R6, UR4, RZ ;  /* 0x00000004060c7c10 */ /* 0x000fe4000ff1e0ff */
[----:B------:R-:W-:Y:S02]  /*0530*/  IADD3 R3, PT, PT, R8, UR4, RZ ;  /* 0x0000000408037c10 */ /* 0x000fe4000fffe0ff */
[----:B------:R-:W2:Y:S01]  /*0540*/  LDC.64 R4, c[0x0][0x390] ;  /* 0x0000e400ff047b82 */ /* 0x000ea20000000a00 */
[----:B0-----:R-:W-:Y:S01]  /*0550*/  IMAD.WIDE.U32 R10, R13, 0x4, R10 ;  /* 0x000000040d0a7825 */ /* 0x001fe200078e000a */
[----:B------:R-:W-:-:S02]  /*0560*/  IADD3.X R13, PT, PT, RZ, RZ, RZ, P0, !PT ;  /* 0x000000ffff0d7210 */ /* 0x000fc400007fe4ff */
[----:B-1----:R-:W-:-:S03]  /*0570*/  LEA R2, P0, R12, UR8, 0x2 ;  /* 0x000000080c027c11 */ /* 0x002fc6000f8010ff */
[----:B------:R-:W3:Y:S01]  /*0580*/  LDG.E R11, desc[UR12][R10.64] ;  /* 0x0000000c0a0b7981 */ /* 0x000ee2000c1e1900 */
[----:B--2---:R-:W-:Y:S01]  /*0590*/  IMAD.WIDE R4, R3, 0x4, R4 ;  /* 0x0000000403047825 */ /* 0x004fe200078e0204 */
[----:B------:R-:W-:-:S04]  /*05a0*/  LEA.HI.X R3, R12, UR9, R13, 0x2, P0 ;  /* 0x000000090c037c11 */ /* 0x000fc800080f140d */
[----:B------:R-:W3:Y:S04]  /*05b0*/  LDG.E R12, desc[UR12][R4.64] ;  /* 0x0000000c040c7981 */ /* 0x000ee8000c1e1900 */
[----:B------:R-:W2:Y:S04]  /*05c0*/  LDG.E R13, desc[UR12][R4.64+0x4] ;  /* 0x0000040c040d7981 */ /* 0x000ea8000c1e1900 */
[----:B------:R-:W2:Y:S04]  /*05d0*/  LDG.E R14, desc[UR12][R2.64+0x4] ;  /* 0x0000040c020e7981 */ /* 0x000ea8000c1e1900 */
[----:B------:R-:W4:Y:S04]  /*05e0*/  LDG.E R15, desc[UR12][R4.64+0x8] ;  /* 0x0000080c040f7981 */ /* 0x000f28000c1e1900 */
[----:B------:R-:W4:Y:S04]  /*05f0*/  LDG.E R16, desc[UR12][R2.64+0x8] ;  /* 0x0000080c02107981 */ /* 0x000f28000c1e1900 */
[----:B------:R-:W5:Y:S04]  /*0600*/  LDG.E R18, desc[UR12][R2.64+0xc] ;  /* 0x00000c0c02127981 */ /* 0x000f68000c1e1900 */
[----:B------:R-:W5:Y:S01]  /*0610*/  LDG.E R17, desc[UR12][R4.64+0xc] ;  /* 0x00000c0c04117981 */ /* 0x000f62000c1e1900 */
[----:B------:R-:W-:Y:S01]  /*0620*/  UIADD3 UR4, UPT, UPT, UR4, 0x4, URZ ;  /* 0x0000000404047890 */ /* 0x000fe2000fffe0ff */
[----:B---3--:R-:W-:-:S04]  /*0630*/  FADD R12, R12, -R11 ;  /* 0x8000000b0c0c7221 */ /* 0x008fc80000000000 */
[----:B------:R-:W-:Y:S01]  /*0640*/  FFMA R9, R12, R12, R9 ;  /* 0x0000000c0c097223 */ /* 0x000fe20000000009 */
[----:B--2---:R-:W-:-:S04]  /*0650*/  FADD R14, R13, -R14 ;  /* 0x8000000e0d0e7221 */ /* 0x004fc80000000000 */
[----:B------:R-:W-:Y:S01]  /*0660*/  FFMA R9, R14, R14, R9 ;  /* 0x0000000e0e097223 */ /* 0x000fe20000000009 */
[----:B----4-:R-:W-:-:S04]  /*0670*/  FADD R16, R15, -R16 ;  /* 0x800000100f107221 */ /* 0x010fc80000000000 */
[----:B------:R-:W-:Y:S01]  /*0680*/  FFMA R9, R16, R16, R9 ;  /* 0x0000001010097223 */ /* 0x000fe20000000009 */
[----:B-----5:R-:W-:-:S04]  /*0690*/  FADD R18, R17, -R18 ;  /* 0x8000001211127221 */ /* 0x020fc80000000000 */
[----:B------:R-:W-:-:S07]  /*06a0*/  FFMA R9, R18, R18, R9 ;  /* 0x0000001212097223 */ /* 0x000fce0000000009 */
.L_x_3:
[----:B------:R-:W-:Y:S05]  /*06b0*/  BRA.U !UP1, `(.L_x_0) ;  /* 0x00000001098c7547 */ /* 0x000fea000b800000 */
[----:B------:R-:W-:Y:S02]  /*06c0*/  UISETP.NE.AND UP0, UPT, UR6, 0x1, UPT ;  /* 0x000000010600788c */ /* 0x000fe4000bf05270 */
[----:B------:R-:W-:-:S04]  /*06d0*/  ULOP3.LUT UR5, UR7, 0x1, URZ, 0xc0, !UPT ;  /* 0x0000000107057892 */ /* 0x000fc8000f8ec0ff */
[----:B------:R-:W-:-:S03]  /*06e0*/  UISETP.NE.U32.AND UP1, UPT, UR5, 0x1, UPT ;  /* 0x000000010500788c */ /* 0x000fc6000bf25070 */
        /* <DEDUP_REMOVED lines=15> */
[----:B------:R-:W2:Y:S01]  /*07e0*/  LDG.E R13, desc[UR12][R2.64+0x4] ;  /* 0x0000040c020d7981 */ /* 0x000ea2000c1e1900 */
[----:B------:R-:W-:Y:S01]  /*07f0*/  UIADD3 UR4, UPT, UPT, UR4, 0x2, URZ ;  /* 0x0000000204047890 */ /* 0x000fe2000fffe0ff */
[----:B---3--:R-:W-:-:S04]  /*0800*/  FADD R12, R12, -R5 ;  /* 0x800000050c0c7221 */ /* 0x008fc80000000000 */
[----:B------:R-:W-:Y:S01]  /*0810*/  FFMA R9, R12, R12, R9 ;  /* 0x0000000c0c097223 */ /* 0x000fe20000000009 */
[----:B--2---:R-:W-:-:S04]  /*0820*/  FADD R12, R13, -R10 ;  /* 0x8000000a0d0c7221 */ /* 0x004fc80000000000 */
[----:B------:R-:W-:-:S07]  /*0830*/  FFMA R9, R12, R12, R9 ;  /* 0x0000000c0c097223 */ /* 0x000fce0000000009 */
.L_x_4:
[----:B------:R-:W-:Y:S05]  /*0840*/  BRA.U UP1, `(.L_x_0) ;  /* 0x0000000101287547 */ /* 0x000fea000b800000 */
[----:B------:R-:W0:Y:S01]  /*0850*/  LDC.64 R2, c[0x0][0x390] ;  /* 0x0000e400ff027b82 */ /* 0x000e220000000a00 */
[----:B------:R-:W-:Y:S02]  /*0860*/  IADD3 R11, PT, PT, R8, UR4, RZ ;  /* 0x00000004080b7c10 */ /* 0x000fe4000fffe0ff */
[----:B------:R-:W-:-:S05]  /*0870*/  IADD3 R13, PT, PT, R6, UR4, RZ ;  /* 0x00000004060d7c10 */ /* 0x000fca000fffe0ff */
[----:B------:R-:W1:Y:S01]  /*0880*/  LDC.64 R4, c[0x0][0x388] ;  /* 0x0000e200ff047b82 */ /* 0x000e620000000a00 */
[----:B0-----:R-:W-:-:S06]  /*0890*/  IMAD.WIDE R2, R11, 0x4, R2 ;  /* 0x000000040b027825 */ /* 0x001fcc00078e0202 */
[----:B------:R-:W2:Y:S01]  /*08a0*/  LDG.E R2, desc[UR12][R2.64] ;  /* 0x0000000c02027981 */ /* 0x000ea2000c1e1900 */
[----:B-1----:R-:W-:-:S06]  /*08b0*/  IMAD.WIDE.U32 R4, R13, 0x4, R4 ;  /* 0x000000040d047825 */ /* 0x002fcc00078e0004 */
[----:B------:R-:W2:Y:S02]  /*08c0*/  LDG.E R5, desc[UR12][R4.64] ;  /* 0x0000000c04057981 */ /* 0x000ea4000c1e1900 */
[----:B--2---:R-:W-:-:S04]  /*08d0*/  FADD R6, R2, -R5 ;  /* 0x8000000502067221 */ /* 0x004fc80000000000 */
[----:B------:R-:W-:-:S07]  /*08e0*/  FFMA R9, R6, R6, R9 ;  /* 0x0000000606097223 */ /* 0x000fce0000000009 */
.L_x_0:
[----:B------:R-:W0:Y:S01]  /*08f0*/  LDC.64 R2, c[0x0][0x398] ;  /* 0x0000e600ff027b82 */ /* 0x000e220000000a00 */
[----:B------:R-:W-:Y:S01]  /*0900*/  FSETP.GT.AND P0, PT, R9, 1, PT ;  /* 0x3f8000000900780b */ /* 0x000fe20003f04000 */
[----:B------:R-:W-:Y:S01]  /*0910*/  BSSY.RECONVERGENT B0, `(.L_x_5) ;  /* 0x000000e000007945 */ /* 0x000fe20003800200 */
[----:B------:R-:W-:-:S11]  /*0920*/  MOV R5, RZ ;  /* 0x000000ff00057202 */ /* 0x000fd60000000f00 */
[----:B------:R-:W-:Y:S05]  /*0930*/  @P0 BRA `(.L_x_6) ;  /* 0x00000000002c0947 */ /* 0x000fea0003800000 */
[----:B------:R-:W-:Y:S02]  /*0940*/  HFMA2 R4, -RZ, RZ, 0.96630859375, -0.0022525787353515625 ;  /* 0x3bbb989dff047431 */ /* 0x000fe400000001ff */
[----:B------:R-:W-:Y:S01]  /*0950*/  FMUL R9, R9, -0.5 ;  /* 0xbf00000009097820 */ /* 0x000fe20000400000 */
[----:B------:R-:W-:-:S03]  /*0960*/  MOV R5, 0x437c0000 ;  /* 0x437c000000057802 */ /* 0x000fc60000000f00 */
[----:B------:R-:W-:-:S04]  /*0970*/  FFMA.SAT R4, R9, R4, 0.5 ;  /* 0x3f00000009047423 */ /* 0x000fc80000002004 */
[----:B------:R-:W-:-:S04]  /*0980*/  FFMA.RM R4, R4, R5, 12582913 ;  /* 0x4b40000104047423 */ /* 0x000fc80000004005 */
[C---:B------:R-:W-:Y:S01]  /*0990*/  FADD R6, R4.reuse, -12583039 ;  /* 0xcb40007f04067421 */ /* 0x040fe20000000000 */
[----:B------:R-:W-:-:S03]  /*09a0*/  SHF.L.U32 R4, R4, 0x17, RZ ;  /* 0x0000001704047819 */ /* 0x000fc600000006ff */
[----:B------:R-:W-:-:S04]  /*09b0*/  FFMA R6, R9, 1.4426950216293334961, -R6 ;  /* 0x3fb8aa3b09067823 */ /* 0x000fc80000000806 */
[----:B------:R-:W-:-:S04]  /*09c0*/  FFMA R6, R9, 1.925963033500011079e-08, R6 ;  /* 0x32a5706009067823 */ /* 0x000fc80000000006 */
[----:B------:R-:W1:Y:S02]  /*09d0*/  MUFU.EX2 R5, R6 ;  /* 0x0000000600057308 */ /* 0x000e640000000800 */
[----:B-1----:R-:W-:-:S07]  /*09e0*/  FMUL R5, R4, R5 ;  /* 0x0000000504057220 */ /* 0x002fce0000400000 */
.L_x_6:
[----:B------:R-:W-:Y:S05]  /*09f0*/  BSYNC.RECONVERGENT B0 ;  /* 0x0000000000007941 */ /* 0x000fea0003800200 */
.L_x_5:
[----:B------:R-:W1:Y:S02]  /*0a00*/  LDCU UR4, c[0x0][0x380] ;  /* 0x00007000ff0477ac */ /* 0x000e640008000800 */
[----:B-1----:R-:W-:-:S04]  /*0a10*/  IMAD R7, R7, UR4, R0 ;  /* 0x0000000407077c24 */ /* 0x002fc8000f8e0200 */
[----:B0-----:R-:W-:-:S05]  /*0a20*/  IMAD.WIDE R2, R7, 0x4, R2 ;  /* 0x0000000407027825 */ /* 0x001fca00078e0202 */
[----:B------:R-:W-:Y:S01]  /*0a30*/  STG.E desc[UR12][R2.64], R5 ;  /* 0x0000000502007986 */ /* 0x000fe2000c10190c */
[----:B------:R-:W-:Y:S05]  /*0a40*/  EXIT ;  /* 0x000000000000794d */ /* 0x000fea0003800000 */
.L_x_7:
[----:B------:R-:W-:-:S00]  /*0a50*/  BRA `(.L_x_7) ;  /* 0xfffffffc00fc7947 */ /* 0x000fc0000383ffff */
[----:B------:R-:W-:-:S00]  /*0a60*/  NOP ;  /* 0x0000000000007918 */ /* 0x000fc00000000000 */
        /* <DEDUP_REMOVED lines=9> */
.L_x_9:


//--------------------- .text._Z15calc_meanshift2PfS_S_ --------------------------
	.section	.text._Z15calc_meanshift2PfS_S_,"ax",@progbits
	.align	128
        .global         _Z15calc_meanshift2PfS_S_
        .type           _Z15calc_meanshift2PfS_S_,@function
        .size           _Z15calc_meanshift2PfS_S_,(.L_x_10 - _Z15calc_meanshift2PfS_S_)
        .other          _Z15calc_meanshift2PfS_S_,@"STO_CUDA_ENTRY STV_DEFAULT"
_Z15calc_meanshift2PfS_S_:
.text._Z15calc_meanshift2PfS_S_:
[----:B------:R-:W-:Y:S01]  /*0000*/  LDC R1, c[0x0][0x37c] ;  /* 0x0000df00ff017b82 */ /* 0x000fe20000000800 */
[----:B------:R-:W0:Y:S07]  /*0010*/  S2R R9, SR_CTAID.X ;  /* 0x0000000000097919 */ /* 0x000e2e0000002500 */
[----:B------:R-:W1:Y:S01]  /*0020*/  LDC.64 R2, c[0x0][0x380] ;  /* 0x0000e000ff027b82 */ /* 0x000e620000000a00 */
[----:B------:R-:W0:Y:S01]  /*0030*/  LDCU UR6, c[0x0][0x360] ;  /* 0x00006c00ff0677ac */ /* 0x000e220008000800 */
[----:B------:R-:W0:Y:S01]  /*0040*/  S2R R0, SR_TID.X ;  /* 0x0000000000007919 */ /* 0x000e220000002100 */
[----:B------:R-:W2:Y:S05]  /*0050*/  LDCU.64 UR4, c[0x0][0x358] ;  /* 0x00006b00ff0477ac */ /* 0x000eaa0008000a00 */
[----:B------:R-:W3:Y:S08]  /*0060*/  LDC.64 R4, c[0x0][0x388] ;  /* 0x0000e200ff047b82 */ /* 0x000ef00000000a00 */
[----:B------:R-:W4:Y:S01]  /*0070*/  LDC.64 R6, c[0x0][0x390] ;  /* 0x0000e400ff067b82 */ /* 0x000f220000000a00 */
[----:B0-----:R-:W-:-:S04]  /*0080*/  IMAD R9, R9, UR6, R0 ;  /* 0x0000000609097c24 */ /* 0x001fc8000f8e0200 */
[----:B-1----:R-:W-:-:S04]  /*0090*/  IMAD.WIDE R2, R9, 0x4, R2 ;  /* 0x0000000409027825 */ /* 0x002fc800078e0202 */
[C---:B---3--:R-:W-:Y:S02]  /*00a0*/  IMAD.WIDE R4, R9.reuse, 0x4, R4 ;  /* 0x0000000409047825 */ /* 0x048fe400078e0204 */
[----:B--2---:R-:W2:Y:S04]  /*00b0*/  LDG.E R2, desc[UR4][R2.64] ;  /* 0x0000000402027981 */ /* 0x004ea8000c1e1900 */
[----:B------:R-:W2:Y:S01]  /*00c0*/  LDG.E R5, desc[UR4][R4.64] ;  /* 0x0000000404057981 */ /* 0x000ea2000c1e1900 */
[----:B----4-:R-:W-:-:S04]  /*00d0*/  IMAD.WIDE R6, R9, 0x4, R6 ;  /* 0x0000000409067825 */ /* 0x010fc800078e0206 */
[----:B--2---:R-:W-:-:S04]  /*00e0*/  FADD R0, R2, -R5 ;  /* 0x8000000502007221 */ /* 0x004fc80000000000 */
[----:B------:R-:W-:-:S05]  /*00f0*/  FMUL R9, R0, R0 ;  /* 0x0000000000097220 */ /* 0x000fca0000400000 */
[----:B------:R-:W-:Y:S01]  /*0100*/  STG.E desc[UR4][R6.64], R9 ;  /* 0x0000000906007986 */ /* 0x000fe2000c101904 */
[----:B------:R-:W-:Y:S05]  /*0110*/  EXIT ;  /* 0x000000000000794d */ /* 0x000fea0003800000 */
.L_x_8:
        /* <DEDUP_REMOVED lines=14> */
.L_x_10:


//--------------------- .nv.shared.reserved.0     --------------------------
	.section	.nv.shared.reserved.0,"aw",@nobits
	.weak		__nv_reservedSMEM_offset_0_alias
	.size		__nv_reservedSMEM_offset_0_alias, 0, 64
	.other		__nv_reservedSMEM_offset_0_alias,@"STO_CUDA_RESERVED_SHARED STV_DEFAULT"
__nv_reservedSMEM_offset_0_alias:
	.zero		0
	.zero		64


//--------------------- .nv.constant0._Z18calc_Kernel_MatrixiiPfS_S_ --------------------------
	.section	.nv.constant0._Z18calc_Kernel_MatrixiiPfS_S_,"a",@progbits
	.sectionflags	@""
	.align	4
.nv.constant0._Z18calc_Kernel_MatrixiiPfS_S_:
	.zero		928


//--------------------- .nv.constant0._Z15calc_meanshift2PfS_S_ --------------------------
	.section	.nv.constant0._Z15calc_meanshift2PfS_S_,"a",@progbits
	.sectionflags	@""
	.align	4
.nv.constant0._Z15calc_meanshift2PfS_S_:
	.zero		920


//--------------------- SYMBOLS --------------------------

	.type		.nv.reservedSmem.offset0,@object
	.size		.nv.reservedSmem.offset0,0x4
